//
// Generated by NVIDIA NVVM Compiler
//
// Compiler Build ID: CL-36424714
// Cuda compilation tools, release 13.0, V13.0.88
// Based on NVVM 20.0.0
//

.version 9.0
.target sm_100
.address_size 64

	// .globl	_Z24wmma_naive_shared_kernelPf
// _ZZ24wmma_naive_shared_kernelPfE6shmemA has been demoted
// _ZZ24wmma_naive_shared_kernelPfE6shmemB has been demoted
// _ZZ27wmma_swizzled_shared_kernelPfE6shmemA has been demoted
// _ZZ27wmma_swizzled_shared_kernelPfE6shmemB has been demoted

.visible .entry _Z24wmma_naive_shared_kernelPf(
	.param .u64 .ptr .align 1 _Z24wmma_naive_shared_kernelPf_param_0
)
{
	.reg .pred 	%p<4>;
	.reg .b16 	%rs<3>;
	.reg .b32 	%r<538>;
	.reg .b32 	%f<275>;
	.reg .b64 	%rd<5>;
	// demoted variable
	.shared .align 2 .b8 _ZZ24wmma_naive_shared_kernelPfE6shmemA[512];
	// demoted variable
	.shared .align 2 .b8 _ZZ24wmma_naive_shared_kernelPfE6shmemB[512];
	ld.param.u64 	%rd1, [_Z24wmma_naive_shared_kernelPf_param_0];
	mov.u32 	%r12, %tid.x;
	and.b32  	%r1, %r12, 31;
	mov.f32 	%f17, 0f3F800000;
	// begin inline asm
	{  cvt.rn.f16.f32 %rs2, %f17;}

	// end inline asm
	shl.b32 	%r13, %r12, 1;
	and.b32  	%r14, %r13, 62;
	mov.u32 	%r15, _ZZ24wmma_naive_shared_kernelPfE6shmemB;
	add.s32 	%r535, %r15, %r14;
	mov.u32 	%r16, _ZZ24wmma_naive_shared_kernelPfE6shmemA;
	add.s32 	%r534, %r16, %r14;
	mov.u32 	%r536, %r1;
$L__BB0_1:
	st.shared.u16 	[%r534], %rs2;
	st.shared.u16 	[%r535], %rs2;
	add.s32 	%r7, %r536, 32;
	add.s32 	%r535, %r535, 64;
	add.s32 	%r534, %r534, 64;
	setp.lt.u32 	%p1, %r536, 224;
	mov.u32 	%r536, %r7;
	@%p1 bra 	$L__BB0_1;
	bar.sync 	0;
	mov.b32 	%r537, 0;
	mov.f32 	%f267, 0f00000000;
	mov.f32 	%f268, %f267;
	mov.f32 	%f269, %f267;
	mov.f32 	%f270, %f267;
	mov.f32 	%f271, %f267;
	mov.f32 	%f272, %f267;
	mov.f32 	%f273, %f267;
	mov.f32 	%f274, %f267;
$L__BB0_3:
	mov.u32 	%r18, _ZZ24wmma_naive_shared_kernelPfE6shmemA;
	mov.b32 	%r19, 16;
	wmma.load.a.sync.aligned.row.m16n16k16.shared.f16 	{%r20, %r21, %r22, %r23, %r24, %r25, %r26, %r27}, [%r18], %r19;
	mov.u32 	%r28, _ZZ24wmma_naive_shared_kernelPfE6shmemB;
	wmma.load.b.sync.aligned.row.m16n16k16.shared.f16 	{%r29, %r30, %r31, %r32, %r33, %r34, %r35, %r36}, [%r28], %r19;
	wmma.mma.sync.aligned.row.row.m16n16k16.f32.f32 {%f19, %f20, %f21, %f22, %f23, %f24, %f25, %f26}, {%r20, %r21, %r22, %r23, %r24, %r25, %r26, %r27}, {%r29, %r30, %r31, %r32, %r33, %r34, %r35, %r36}, {%f274, %f273, %f272, %f271, %f270, %f269, %f268, %f267};
	wmma.load.a.sync.aligned.row.m16n16k16.shared.f16 	{%r37, %r38, %r39, %r40, %r41, %r42, %r43, %r44}, [%r18], %r19;
	wmma.load.b.sync.aligned.row.m16n16k16.shared.f16 	{%r45, %r46, %r47, %r48, %r49, %r50, %r51, %r52}, [%r28], %r19;
	wmma.mma.sync.aligned.row.row.m16n16k16.f32.f32 {%f27, %f28, %f29, %f30, %f31, %f32, %f33, %f34}, {%r37, %r38, %r39, %r40, %r41, %r42, %r43, %r44}, {%r45, %r46, %r47, %r48, %r49, %r50, %r51, %r52}, {%f19, %f20, %f21, %f22, %f23, %f24, %f25, %f26};
	wmma.load.a.sync.aligned.row.m16n16k16.shared.f16 	{%r53, %r54, %r55, %r56, %r57, %r58, %r59, %r60}, [%r18], %r19;
	wmma.load.b.sync.aligned.row.m16n16k16.shared.f16 	{%r61, %r62, %r63, %r64, %r65, %r66, %r67, %r68}, [%r28], %r19;
	wmma.mma.sync.aligned.row.row.m16n16k16.f32.f32 {%f35, %f36, %f37, %f38, %f39, %f40, %f41, %f42}, {%r53, %r54, %r55, %r56, %r57, %r58, %r59, %r60}, {%r61, %r62, %r63, %r64, %r65, %r66, %r67, %r68}, {%f27, %f28, %f29, %f30, %f31, %f32, %f33, %f34};
	wmma.load.a.sync.aligned.row.m16n16k16.shared.f16 	{%r69, %r70, %r71, %r72, %r73, %r74, %r75, %r76}, [%r18], %r19;
	wmma.load.b.sync.aligned.row.m16n16k16.shared.f16 	{%r77, %r78, %r79, %r80, %r81, %r82, %r83, %r84}, [%r28], %r19;
	wmma.mma.sync.aligned.row.row.m16n16k16.f32.f32 {%f43, %f44, %f45, %f46, %f47, %f48, %f49, %f50}, {%r69, %r70, %r71, %r72, %r73, %r74, %r75, %r76}, {%r77, %r78, %r79, %r80, %r81, %r82, %r83, %r84}, {%f35, %f36, %f37, %f38, %f39, %f40, %f41, %f42};
	wmma.load.a.sync.aligned.row.m16n16k16.shared.f16 	{%r85, %r86, %r87, %r88, %r89, %r90, %r91, %r92}, [%r18], %r19;
	wmma.load.b.sync.aligned.row.m16n16k16.shared.f16 	{%r93, %r94, %r95, %r96, %r97, %r98, %r99, %r100}, [%r28], %r19;
	wmma.mma.sync.aligned.row.row.m16n16k16.f32.f32 {%f51, %f52, %f53, %f54, %f55, %f56, %f57, %f58}, {%r85, %r86, %r87, %r88, %r89, %r90, %r91, %r92}, {%r93, %r94, %r95, %r96, %r97, %r98, %r99, %r100}, {%f43, %f44, %f45, %f46, %f47, %f48, %f49, %f50};
	wmma.load.a.sync.aligned.row.m16n16k16.shared.f16 	{%r101, %r102, %r103, %r104, %r105, %r106, %r107, %r108}, [%r18], %r19;
	wmma.load.b.sync.aligned.row.m16n16k16.shared.f16 	{%r109, %r110, %r111, %r112, %r113, %r114, %r115, %r116}, [%r28], %r19;
	wmma.mma.sync.aligned.row.row.m16n16k16.f32.f32 {%f59, %f60, %f61, %f62, %f63, %f64, %f65, %f66}, {%r101, %r102, %r103, %r104, %r105, %r106, %r107, %r108}, {%r109, %r110, %r111, %r112, %r113, %r114, %r115, %r116}, {%f51, %f52, %f53, %f54, %f55, %f56, %f57, %f58};
	wmma.load.a.sync.aligned.row.m16n16k16.shared.f16 	{%r117, %r118, %r119, %r120, %r121, %r122, %r123, %r124}, [%r18], %r19;
	wmma.load.b.sync.aligned.row.m16n16k16.shared.f16 	{%r125, %r126, %r127, %r128, %r129, %r130, %r131, %r132}, [%r28], %r19;
	wmma.mma.sync.aligned.row.row.m16n16k16.f32.f32 {%f67, %f68, %f69, %f70, %f71, %f72, %f73, %f74}, {%r117, %r118, %r119, %r120, %r121, %r122, %r123, %r124}, {%r125, %r126, %r127, %r128, %r129, %r130, %r131, %r132}, {%f59, %f60, %f61, %f62, %f63, %f64, %f65, %f66};
	wmma.load.a.sync.aligned.row.m16n16k16.shared.f16 	{%r133, %r134, %r135, %r136, %r137, %r138, %r139, %r140}, [%r18], %r19;
	wmma.load.b.sync.aligned.row.m16n16k16.shared.f16 	{%r141, %r142, %r143, %r144, %r145, %r146, %r147, %r148}, [%r28], %r19;
	wmma.mma.sync.aligned.row.row.m16n16k16.f32.f32 {%f75, %f76, %f77, %f78, %f79, %f80, %f81, %f82}, {%r133, %r134, %r135, %r136, %r137, %r138, %r139, %r140}, {%r141, %r142, %r143, %r144, %r145, %r146, %r147, %r148}, {%f67, %f68, %f69, %f70, %f71, %f72, %f73, %f74};
	wmma.load.a.sync.aligned.row.m16n16k16.shared.f16 	{%r149, %r150, %r151, %r152, %r153, %r154, %r155, %r156}, [%r18], %r19;
	wmma.load.b.sync.aligned.row.m16n16k16.shared.f16 	{%r157, %r158, %r159, %r160, %r161, %r162, %r163, %r164}, [%r28], %r19;
	wmma.mma.sync.aligned.row.row.m16n16k16.f32.f32 {%f83, %f84, %f85, %f86, %f87, %f88, %f89, %f90}, {%r149, %r150, %r151, %r152, %r153, %r154, %r155, %r156}, {%r157, %r158, %r159, %r160, %r161, %r162, %r163, %r164}, {%f75, %f76, %f77, %f78, %f79, %f80, %f81, %f82};
	wmma.load.a.sync.aligned.row.m16n16k16.shared.f16 	{%r165, %r166, %r167, %r168, %r169, %r170, %r171, %r172}, [%r18], %r19;
	wmma.load.b.sync.aligned.row.m16n16k16.shared.f16 	{%r173, %r174, %r175, %r176, %r177, %r178, %r179, %r180}, [%r28], %r19;
	wmma.mma.sync.aligned.row.row.m16n16k16.f32.f32 {%f91, %f92, %f93, %f94, %f95, %f96, %f97, %f98}, {%r165, %r166, %r167, %r168, %r169, %r170, %r171, %r172}, {%r173, %r174, %r175, %r176, %r177, %r178, %r179, %r180}, {%f83, %f84, %f85, %f86, %f87, %f88, %f89, %f90};
	wmma.load.a.sync.aligned.row.m16n16k16.shared.f16 	{%r181, %r182, %r183, %r184, %r185, %r186, %r187, %r188}, [%r18], %r19;
	wmma.load.b.sync.aligned.row.m16n16k16.shared.f16 	{%r189, %r190, %r191, %r192, %r193, %r194, %r195, %r196}, [%r28], %r19;
	wmma.mma.sync.aligned.row.row.m16n16k16.f32.f32 {%f99, %f100, %f101, %f102, %f103, %f104, %f105, %f106}, {%r181, %r182, %r183, %r184, %r185, %r186, %r187, %r188}, {%r189, %r190, %r191, %r192, %r193, %r194, %r195, %r196}, {%f91, %f92, %f93, %f94, %f95, %f96, %f97, %f98};
	wmma.load.a.sync.aligned.row.m16n16k16.shared.f16 	{%r197, %r198, %r199, %r200, %r201, %r202, %r203, %r204}, [%r18], %r19;
	wmma.load.b.sync.aligned.row.m16n16k16.shared.f16 	{%r205, %r206, %r207, %r208, %r209, %r210, %r211, %r212}, [%r28], %r19;
	wmma.mma.sync.aligned.row.row.m16n16k16.f32.f32 {%f107, %f108, %f109, %f110, %f111, %f112, %f113, %f114}, {%r197, %r198, %r199, %r200, %r201, %r202, %r203, %r204}, {%r205, %r206, %r207, %r208, %r209, %r210, %r211, %r212}, {%f99, %f100, %f101, %f102, %f103, %f104, %f105, %f106};
	wmma.load.a.sync.aligned.row.m16n16k16.shared.f16 	{%r213, %r214, %r215, %r216, %r217, %r218, %r219, %r220}, [%r18], %r19;
	wmma.load.b.sync.aligned.row.m16n16k16.shared.f16 	{%r221, %r222, %r223, %r224, %r225, %r226, %r227, %r228}, [%r28], %r19;
	wmma.mma.sync.aligned.row.row.m16n16k16.f32.f32 {%f115, %f116, %f117, %f118, %f119, %f120, %f121, %f122}, {%r213, %r214, %r215, %r216, %r217, %r218, %r219, %r220}, {%r221, %r222, %r223, %r224, %r225, %r226, %r227, %r228}, {%f107, %f108, %f109, %f110, %f111, %f112, %f113, %f114};
	wmma.load.a.sync.aligned.row.m16n16k16.shared.f16 	{%r229, %r230, %r231, %r232, %r233, %r234, %r235, %r236}, [%r18], %r19;
	wmma.load.b.sync.aligned.row.m16n16k16.shared.f16 	{%r237, %r238, %r239, %r240, %r241, %r242, %r243, %r244}, [%r28], %r19;
	wmma.mma.sync.aligned.row.row.m16n16k16.f32.f32 {%f123, %f124, %f125, %f126, %f127, %f128, %f129, %f130}, {%r229, %r230, %r231, %r232, %r233, %r234, %r235, %r236}, {%r237, %r238, %r239, %r240, %r241, %r242, %r243, %r244}, {%f115, %f116, %f117, %f118, %f119, %f120, %f121, %f122};
	wmma.load.a.sync.aligned.row.m16n16k16.shared.f16 	{%r245, %r246, %r247, %r248, %r249, %r250, %r251, %r252}, [%r18], %r19;
	wmma.load.b.sync.aligned.row.m16n16k16.shared.f16 	{%r253, %r254, %r255, %r256, %r257, %r258, %r259, %r260}, [%r28], %r19;
	wmma.mma.sync.aligned.row.row.m16n16k16.f32.f32 {%f131, %f132, %f133, %f134, %f135, %f136, %f137, %f138}, {%r245, %r246, %r247, %r248, %r249, %r250, %r251, %r252}, {%r253, %r254, %r255, %r256, %r257, %r258, %r259, %r260}, {%f123, %f124, %f125, %f126, %f127, %f128, %f129, %f130};
	wmma.load.a.sync.aligned.row.m16n16k16.shared.f16 	{%r261, %r262, %r263, %r264, %r265, %r266, %r267, %r268}, [%r18], %r19;
	wmma.load.b.sync.aligned.row.m16n16k16.shared.f16 	{%r269, %r270, %r271, %r272, %r273, %r274, %r275, %r276}, [%r28], %r19;
	wmma.mma.sync.aligned.row.row.m16n16k16.f32.f32 {%f139, %f140, %f141, %f142, %f143, %f144, %f145, %f146}, {%r261, %r262, %r263, %r264, %r265, %r266, %r267, %r268}, {%r269, %r270, %r271, %r272, %r273, %r274, %r275, %r276}, {%f131, %f132, %f133, %f134, %f135, %f136, %f137, %f138};
	wmma.load.a.sync.aligned.row.m16n16k16.shared.f16 	{%r277, %r278, %r279, %r280, %r281, %r282, %r283, %r284}, [%r18], %r19;
	wmma.load.b.sync.aligned.row.m16n16k16.shared.f16 	{%r285, %r286, %r287, %r288, %r289, %r290, %r291, %r292}, [%r28], %r19;
	wmma.mma.sync.aligned.row.row.m16n16k16.f32.f32 {%f147, %f148, %f149, %f150, %f151, %f152, %f153, %f154}, {%r277, %r278, %r279, %r280, %r281, %r282, %r283, %r284}, {%r285, %r286, %r287, %r288, %r289, %r290, %r291, %r292}, {%f139, %f140, %f141, %f142, %f143, %f144, %f145, %f146};
	wmma.load.a.sync.aligned.row.m16n16k16.shared.f16 	{%r293, %r294, %r295, %r296, %r297, %r298, %r299, %r300}, [%r18], %r19;
	wmma.load.b.sync.aligned.row.m16n16k16.shared.f16 	{%r301, %r302, %r303, %r304, %r305, %r306, %r307, %r308}, [%r28], %r19;
	wmma.mma.sync.aligned.row.row.m16n16k16.f32.f32 {%f155, %f156, %f157, %f158, %f159, %f160, %f161, %f162}, {%r293, %r294, %r295, %r296, %r297, %r298, %r299, %r300}, {%r301, %r302, %r303, %r304, %r305, %r306, %r307, %r308}, {%f147, %f148, %f149, %f150, %f151, %f152, %f153, %f154};
	wmma.load.a.sync.aligned.row.m16n16k16.shared.f16 	{%r309, %r310, %r311, %r312, %r313, %r314, %r315, %r316}, [%r18], %r19;
	wmma.load.b.sync.aligned.row.m16n16k16.shared.f16 	{%r317, %r318, %r319, %r320, %r321, %r322, %r323, %r324}, [%r28], %r19;
	wmma.mma.sync.aligned.row.row.m16n16k16.f32.f32 {%f163, %f164, %f165, %f166, %f167, %f168, %f169, %f170}, {%r309, %r310, %r311, %r312, %r313, %r314, %r315, %r316}, {%r317, %r318, %r319, %r320, %r321, %r322, %r323, %r324}, {%f155, %f156, %f157, %f158, %f159, %f160, %f161, %f162};
	wmma.load.a.sync.aligned.row.m16n16k16.shared.f16 	{%r325, %r326, %r327, %r328, %r329, %r330, %r331, %r332}, [%r18], %r19;
	wmma.load.b.sync.aligned.row.m16n16k16.shared.f16 	{%r333, %r334, %r335, %r336, %r337, %r338, %r339, %r340}, [%r28], %r19;
	wmma.mma.sync.aligned.row.row.m16n16k16.f32.f32 {%f171, %f172, %f173, %f174, %f175, %f176, %f177, %f178}, {%r325, %r326, %r327, %r328, %r329, %r330, %r331, %r332}, {%r333, %r334, %r335, %r336, %r337, %r338, %r339, %r340}, {%f163, %f164, %f165, %f166, %f167, %f168, %f169, %f170};
	wmma.load.a.sync.aligned.row.m16n16k16.shared.f16 	{%r341, %r342, %r343, %r344, %r345, %r346, %r347, %r348}, [%r18], %r19;
	wmma.load.b.sync.aligned.row.m16n16k16.shared.f16 	{%r349, %r350, %r351, %r352, %r353, %r354, %r355, %r356}, [%r28], %r19;
	wmma.mma.sync.aligned.row.row.m16n16k16.f32.f32 {%f179, %f180, %f181, %f182, %f183, %f184, %f185, %f186}, {%r341, %r342, %r343, %r344, %r345, %r346, %r347, %r348}, {%r349, %r350, %r351, %r352, %r353, %r354, %r355, %r356}, {%f171, %f172, %f173, %f174, %f175, %f176, %f177, %f178};
	wmma.load.a.sync.aligned.row.m16n16k16.shared.f16 	{%r357, %r358, %r359, %r360, %r361, %r362, %r363, %r364}, [%r18], %r19;
	wmma.load.b.sync.aligned.row.m16n16k16.shared.f16 	{%r365, %r366, %r367, %r368, %r369, %r370, %r371, %r372}, [%r28], %r19;
	wmma.mma.sync.aligned.row.row.m16n16k16.f32.f32 {%f187, %f188, %f189, %f190, %f191, %f192, %f193, %f194}, {%r357, %r358, %r359, %r360, %r361, %r362, %r363, %r364}, {%r365, %r366, %r367, %r368, %r369, %r370, %r371, %r372}, {%f179, %f180, %f181, %f182, %f183, %f184, %f185, %f186};
	wmma.load.a.sync.aligned.row.m16n16k16.shared.f16 	{%r373, %r374, %r375, %r376, %r377, %r378, %r379, %r380}, [%r18], %r19;
	wmma.load.b.sync.aligned.row.m16n16k16.shared.f16 	{%r381, %r382, %r383, %r384, %r385, %r386, %r387, %r388}, [%r28], %r19;
	wmma.mma.sync.aligned.row.row.m16n16k16.f32.f32 {%f195, %f196, %f197, %f198, %f199, %f200, %f201, %f202}, {%r373, %r374, %r375, %r376, %r377, %r378, %r379, %r380}, {%r381, %r382, %r383, %r384, %r385, %r386, %r387, %r388}, {%f187, %f188, %f189, %f190, %f191, %f192, %f193, %f194};
	wmma.load.a.sync.aligned.row.m16n16k16.shared.f16 	{%r389, %r390, %r391, %r392, %r393, %r394, %r395, %r396}, [%r18], %r19;
	wmma.load.b.sync.aligned.row.m16n16k16.shared.f16 	{%r397, %r398, %r399, %r400, %r401, %r402, %r403, %r404}, [%r28], %r19;
	wmma.mma.sync.aligned.row.row.m16n16k16.f32.f32 {%f203, %f204, %f205, %f206, %f207, %f208, %f209, %f210}, {%r389, %r390, %r391, %r392, %r393, %r394, %r395, %r396}, {%r397, %r398, %r399, %r400, %r401, %r402, %r403, %r404}, {%f195, %f196, %f197, %f198, %f199, %f200, %f201, %f202};
	wmma.load.a.sync.aligned.row.m16n16k16.shared.f16 	{%r405, %r406, %r407, %r408, %r409, %r410, %r411, %r412}, [%r18], %r19;
	wmma.load.b.sync.aligned.row.m16n16k16.shared.f16 	{%r413, %r414, %r415, %r416, %r417, %r418, %r419, %r420}, [%r28], %r19;
	wmma.mma.sync.aligned.row.row.m16n16k16.f32.f32 {%f211, %f212, %f213, %f214, %f215, %f216, %f217, %f218}, {%r405, %r406, %r407, %r408, %r409, %r410, %r411, %r412}, {%r413, %r414, %r415, %r416, %r417, %r418, %r419, %r420}, {%f203, %f204, %f205, %f206, %f207, %f208, %f209, %f210};
	wmma.load.a.sync.aligned.row.m16n16k16.shared.f16 	{%r421, %r422, %r423, %r424, %r425, %r426, %r427, %r428}, [%r18], %r19;
	wmma.load.b.sync.aligned.row.m16n16k16.shared.f16 	{%r429, %r430, %r431, %r432, %r433, %r434, %r435, %r436}, [%r28], %r19;
	wmma.mma.sync.aligned.row.row.m16n16k16.f32.f32 {%f219, %f220, %f221, %f222, %f223, %f224, %f225, %f226}, {%r421, %r422, %r423, %r424, %r425, %r426, %r427, %r428}, {%r429, %r430, %r431, %r432, %r433, %r434, %r435, %r436}, {%f211, %f212, %f213, %f214, %f215, %f216, %f217, %f218};
	wmma.load.a.sync.aligned.row.m16n16k16.shared.f16 	{%r437, %r438, %r439, %r440, %r441, %r442, %r443, %r444}, [%r18], %r19;
	wmma.load.b.sync.aligned.row.m16n16k16.shared.f16 	{%r445, %r446, %r447, %r448, %r449, %r450, %r451, %r452}, [%r28], %r19;
	wmma.mma.sync.aligned.row.row.m16n16k16.f32.f32 {%f227, %f228, %f229, %f230, %f231, %f232, %f233, %f234}, {%r437, %r438, %r439, %r440, %r441, %r442, %r443, %r444}, {%r445, %r446, %r447, %r448, %r449, %r450, %r451, %r452}, {%f219, %f220, %f221, %f222, %f223, %f224, %f225, %f226};
	wmma.load.a.sync.aligned.row.m16n16k16.shared.f16 	{%r453, %r454, %r455, %r456, %r457, %r458, %r459, %r460}, [%r18], %r19;
	wmma.load.b.sync.aligned.row.m16n16k16.shared.f16 	{%r461, %r462, %r463, %r464, %r465, %r466, %r467, %r468}, [%r28], %r19;
	wmma.mma.sync.aligned.row.row.m16n16k16.f32.f32 {%f235, %f236, %f237, %f238, %f239, %f240, %f241, %f242}, {%r453, %r454, %r455, %r456, %r457, %r458, %r459, %r460}, {%r461, %r462, %r463, %r464, %r465, %r466, %r467, %r468}, {%f227, %f228, %f229, %f230, %f231, %f232, %f233, %f234};
	wmma.load.a.sync.aligned.row.m16n16k16.shared.f16 	{%r469, %r470, %r471, %r472, %r473, %r474, %r475, %r476}, [%r18], %r19;
	wmma.load.b.sync.aligned.row.m16n16k16.shared.f16 	{%r477, %r478, %r479, %r480, %r481, %r482, %r483, %r484}, [%r28], %r19;
	wmma.mma.sync.aligned.row.row.m16n16k16.f32.f32 {%f243, %f244, %f245, %f246, %f247, %f248, %f249, %f250}, {%r469, %r470, %r471, %r472, %r473, %r474, %r475, %r476}, {%r477, %r478, %r479, %r480, %r481, %r482, %r483, %r484}, {%f235, %f236, %f237, %f238, %f239, %f240, %f241, %f242};
	wmma.load.a.sync.aligned.row.m16n16k16.shared.f16 	{%r485, %r486, %r487, %r488, %r489, %r490, %r491, %r492}, [%r18], %r19;
	wmma.load.b.sync.aligned.row.m16n16k16.shared.f16 	{%r493, %r494, %r495, %r496, %r497, %r498, %r499, %r500}, [%r28], %r19;
	wmma.mma.sync.aligned.row.row.m16n16k16.f32.f32 {%f251, %f252, %f253, %f254, %f255, %f256, %f257, %f258}, {%r485, %r486, %r487, %r488, %r489, %r490, %r491, %r492}, {%r493, %r494, %r495, %r496, %r497, %r498, %r499, %r500}, {%f243, %f244, %f245, %f246, %f247, %f248, %f249, %f250};
	wmma.load.a.sync.aligned.row.m16n16k16.shared.f16 	{%r501, %r502, %r503, %r504, %r505, %r506, %r507, %r508}, [%r18], %r19;
	wmma.load.b.sync.aligned.row.m16n16k16.shared.f16 	{%r509, %r510, %r511, %r512, %r513, %r514, %r515, %r516}, [%r28], %r19;
	wmma.mma.sync.aligned.row.row.m16n16k16.f32.f32 {%f259, %f260, %f261, %f262, %f263, %f264, %f265, %f266}, {%r501, %r502, %r503, %r504, %r505, %r506, %r507, %r508}, {%r509, %r510, %r511, %r512, %r513, %r514, %r515, %r516}, {%f251, %f252, %f253, %f254, %f255, %f256, %f257, %f258};
	wmma.load.a.sync.aligned.row.m16n16k16.shared.f16 	{%r517, %r518, %r519, %r520, %r521, %r522, %r523, %r524}, [%r18], %r19;
	wmma.load.b.sync.aligned.row.m16n16k16.shared.f16 	{%r525, %r526, %r527, %r528, %r529, %r530, %r531, %r532}, [%r28], %r19;
	wmma.mma.sync.aligned.row.row.m16n16k16.f32.f32 {%f274, %f273, %f272, %f271, %f270, %f269, %f268, %f267}, {%r517, %r518, %r519, %r520, %r521, %r522, %r523, %r524}, {%r525, %r526, %r527, %r528, %r529, %r530, %r531, %r532}, {%f259, %f260, %f261, %f262, %f263, %f264, %f265, %f266};
	add.s32 	%r537, %r537, 32;
	setp.ne.s32 	%p2, %r537, 4096;
	@%p2 bra 	$L__BB0_3;
	setp.ne.s32 	%p3, %r1, 0;
	@%p3 bra 	$L__BB0_6;
	mov.u32 	%r533, %ctaid.x;
	cvta.to.global.u64 	%rd2, %rd1;
	mul.wide.u32 	%rd3, %r533, 4;
	add.s64 	%rd4, %rd2, %rd3;
	st.global.f32 	[%rd4], %f274;
$L__BB0_6:
	ret;

}
	// .globl	_Z27wmma_swizzled_shared_kernelPf
.visible .entry _Z27wmma_swizzled_shared_kernelPf(
	.param .u64 .ptr .align 1 _Z27wmma_swizzled_shared_kernelPf_param_0
)
{
	.reg .pred 	%p<4>;
	.reg .b16 	%rs<3>;
	.reg .b32 	%r<538>;
	.reg .b32 	%f<275>;
	.reg .b64 	%rd<5>;
	// demoted variable
	.shared .align 2 .b8 _ZZ27wmma_swizzled_shared_kernelPfE6shmemA[512];
	// demoted variable
	.shared .align 2 .b8 _ZZ27wmma_swizzled_shared_kernelPfE6shmemB[512];
	ld.param.u64 	%rd1, [_Z27wmma_swizzled_shared_kernelPf_param_0];
	mov.u32 	%r12, %tid.x;
	and.b32  	%r1, %r12, 31;
	mov.f32 	%f17, 0f3F800000;
	// begin inline asm
	{  cvt.rn.f16.f32 %rs2, %f17;}

	// end inline asm
	shl.b32 	%r13, %r12, 1;
	and.b32  	%r14, %r13, 62;
	mov.u32 	%r15, _ZZ27wmma_swizzled_shared_kernelPfE6shmemB;
	add.s32 	%r535, %r15, %r14;
	mov.u32 	%r16, _ZZ27wmma_swizzled_shared_kernelPfE6shmemA;
	add.s32 	%r534, %r16, %r14;
	mov.u32 	%r536, %r1;
$L__BB1_1:
	st.shared.u16 	[%r534], %rs2;
	st.shared.u16 	[%r535], %rs2;
	add.s32 	%r7, %r536, 32;
	add.s32 	%r535, %r535, 64;
	add.s32 	%r534, %r534, 64;
	setp.lt.u32 	%p1, %r536, 224;
	mov.u32 	%r536, %r7;
	@%p1 bra 	$L__BB1_1;
	bar.sync 	0;
	mov.b32 	%r537, 0;
	mov.f32 	%f267, 0f00000000;
	mov.f32 	%f268, %f267;
	mov.f32 	%f269, %f267;
	mov.f32 	%f270, %f267;
	mov.f32 	%f271, %f267;
	mov.f32 	%f272, %f267;
	mov.f32 	%f273, %f267;
	mov.f32 	%f274, %f267;
$L__BB1_3:
	mov.u32 	%r18, _ZZ27wmma_swizzled_shared_kernelPfE6shmemA;
	mov.b32 	%r19, 16;
	wmma.load.a.sync.aligned.row.m16n16k16.shared.f16 	{%r20, %r21, %r22, %r23, %r24, %r25, %r26, %r27}, [%r18], %r19;
	mov.u32 	%r28, _ZZ27wmma_swizzled_shared_kernelPfE6shmemB;
	wmma.load.b.sync.aligned.row.m16n16k16.shared.f16 	{%r29, %r30, %r31, %r32, %r33, %r34, %r35, %r36}, [%r28], %r19;
	wmma.mma.sync.aligned.row.row.m16n16k16.f32.f32 {%f19, %f20, %f21, %f22, %f23, %f24, %f25, %f26}, {%r20, %r21, %r22, %r23, %r24, %r25, %r26, %r27}, {%r29, %r30, %r31, %r32, %r33, %r34, %r35, %r36}, {%f274, %f273, %f272, %f271, %f270, %f269, %f268, %f267};
	wmma.load.a.sync.aligned.row.m16n16k16.shared.f16 	{%r37, %r38, %r39, %r40, %r41, %r42, %r43, %r44}, [%r18], %r19;
	wmma.load.b.sync.aligned.row.m16n16k16.shared.f16 	{%r45, %r46, %r47, %r48, %r49, %r50, %r51, %r52}, [%r28], %r19;
	wmma.mma.sync.aligned.row.row.m16n16k16.f32.f32 {%f27, %f28, %f29, %f30, %f31, %f32, %f33, %f34}, {%r37, %r38, %r39, %r40, %r41, %r42, %r43, %r44}, {%r45, %r46, %r47, %r48, %r49, %r50, %r51, %r52}, {%f19, %f20, %f21, %f22, %f23, %f24, %f25, %f26};
	wmma.load.a.sync.aligned.row.m16n16k16.shared.f16 	{%r53, %r54, %r55, %r56, %r57, %r58, %r59, %r60}, [%r18], %r19;
	wmma.load.b.sync.aligned.row.m16n16k16.shared.f16 	{%r61, %r62, %r63, %r64, %r65, %r66, %r67, %r68}, [%r28], %r19;
	wmma.mma.sync.aligned.row.row.m16n16k16.f32.f32 {%f35, %f36, %f37, %f38, %f39, %f40, %f41, %f42}, {%r53, %r54, %r55, %r56, %r57, %r58, %r59, %r60}, {%r61, %r62, %r63, %r64, %r65, %r66, %r67, %r68}, {%f27, %f28, %f29, %f30, %f31, %f32, %f33, %f34};
	wmma.load.a.sync.aligned.row.m16n16k16.shared.f16 	{%r69, %r70, %r71, %r72, %r73, %r74, %r75, %r76}, [%r18], %r19;
	wmma.load.b.sync.aligned.row.m16n16k16.shared.f16 	{%r77, %r78, %r79, %r80, %r81, %r82, %r83, %r84}, [%r28], %r19;
	wmma.mma.sync.aligned.row.row.m16n16k16.f32.f32 {%f43, %f44, %f45, %f46, %f47, %f48, %f49, %f50}, {%r69, %r70, %r71, %r72, %r73, %r74, %r75, %r76}, {%r77, %r78, %r79, %r80, %r81, %r82, %r83, %r84}, {%f35, %f36, %f37, %f38, %f39, %f40, %f41, %f42};
	wmma.load.a.sync.aligned.row.m16n16k16.shared.f16 	{%r85, %r86, %r87, %r88, %r89, %r90, %r91, %r92}, [%r18], %r19;
	wmma.load.b.sync.aligned.row.m16n16k16.shared.f16 	{%r93, %r94, %r95, %r96, %r97, %r98, %r99, %r100}, [%r28], %r19;
	wmma.mma.sync.aligned.row.row.m16n16k16.f32.f32 {%f51, %f52, %f53, %f54, %f55, %f56, %f57, %f58}, {%r85, %r86, %r87, %r88, %r89, %r90, %r91, %r92}, {%r93, %r94, %r95, %r96, %r97, %r98, %r99, %r100}, {%f43, %f44, %f45, %f46, %f47, %f48, %f49, %f50};
	wmma.load.a.sync.aligned.row.m16n16k16.shared.f16 	{%r101, %r102, %r103, %r104, %r105, %r106, %r107, %r108}, [%r18], %r19;
	wmma.load.b.sync.aligned.row.m16n16k16.shared.f16 	{%r109, %r110, %r111, %r112, %r113, %r114, %r115, %r116}, [%r28], %r19;
	wmma.mma.sync.aligned.row.row.m16n16k16.f32.f32 {%f59, %f60, %f61, %f62, %f63, %f64, %f65, %f66}, {%r101, %r102, %r103, %r104, %r105, %r106, %r107, %r108}, {%r109, %r110, %r111, %r112, %r113, %r114, %r115, %r116}, {%f51, %f52, %f53, %f54, %f55, %f56, %f57, %f58};
	wmma.load.a.sync.aligned.row.m16n16k16.shared.f16 	{%r117, %r118, %r119, %r120, %r121, %r122, %r123, %r124}, [%r18], %r19;
	wmma.load.b.sync.aligned.row.m16n16k16.shared.f16 	{%r125, %r126, %r127, %r128, %r129, %r130, %r131, %r132}, [%r28], %r19;
	wmma.mma.sync.aligned.row.row.m16n16k16.f32.f32 {%f67, %f68, %f69, %f70, %f71, %f72, %f73, %f74}, {%r117, %r118, %r119, %r120, %r121, %r122, %r123, %r124}, {%r125, %r126, %r127, %r128, %r129, %r130, %r131, %r132}, {%f59, %f60, %f61, %f62, %f63, %f64, %f65, %f66};
	wmma.load.a.sync.aligned.row.m16n16k16.shared.f16 	{%r133, %r134, %r135, %r136, %r137, %r138, %r139, %r140}, [%r18], %r19;
	wmma.load.b.sync.aligned.row.m16n16k16.shared.f16 	{%r141, %r142, %r143, %r144, %r145, %r146, %r147, %r148}, [%r28], %r19;
	wmma.mma.sync.aligned.row.row.m16n16k16.f32.f32 {%f75, %f76, %f77, %f78, %f79, %f80, %f81, %f82}, {%r133, %r134, %r135, %r136, %r137, %r138, %r139, %r140}, {%r141, %r142, %r143, %r144, %r145, %r146, %r147, %r148}, {%f67, %f68, %f69, %f70, %f71, %f72, %f73, %f74};
	wmma.load.a.sync.aligned.row.m16n16k16.shared.f16 	{%r149, %r150, %r151, %r152, %r153, %r154, %r155, %r156}, [%r18], %r19;
	wmma.load.b.sync.aligned.row.m16n16k16.shared.f16 	{%r157, %r158, %r159, %r160, %r161, %r162, %r163, %r164}, [%r28], %r19;
	wmma.mma.sync.aligned.row.row.m16n16k16.f32.f32 {%f83, %f84, %f85, %f86, %f87, %f88, %f89, %f90}, {%r149, %r150, %r151, %r152, %r153, %r154, %r155, %r156}, {%r157, %r158, %r159, %r160, %r161, %r162, %r163, %r164}, {%f75, %f76, %f77, %f78, %f79, %f80, %f81, %f82};
	wmma.load.a.sync.aligned.row.m16n16k16.shared.f16 	{%r165, %r166, %r167, %r168, %r169, %r170, %r171, %r172}, [%r18], %r19;
	wmma.load.b.sync.aligned.row.m16n16k16.shared.f16 	{%r173, %r174, %r175, %r176, %r177, %r178, %r179, %r180}, [%r28], %r19;
	wmma.mma.sync.aligned.row.row.m16n16k16.f32.f32 {%f91, %f92, %f93, %f94, %f95, %f96, %f97, %f98}, {%r165, %r166, %r167, %r168, %r169, %r170, %r171, %r172}, {%r173, %r174, %r175, %r176, %r177, %r178, %r179, %r180}, {%f83, %f84, %f85, %f86, %f87, %f88, %f89, %f90};
	wmma.load.a.sync.aligned.row.m16n16k16.shared.f16 	{%r181, %r182, %r183, %r184, %r185, %r186, %r187, %r188}, [%r18], %r19;
	wmma.load.b.sync.aligned.row.m16n16k16.shared.f16 	{%r189, %r190, %r191, %r192, %r193, %r194, %r195, %r196}, [%r28], %r19;
	wmma.mma.sync.aligned.row.row.m16n16k16.f32.f32 {%f99, %f100, %f101, %f102, %f103, %f104, %f105, %f106}, {%r181, %r182, %r183, %r184, %r185, %r186, %r187, %r188}, {%r189, %r190, %r191, %r192, %r193, %r194, %r195, %r196}, {%f91, %f92, %f93, %f94, %f95, %f96, %f97, %f98};
	wmma.load.a.sync.aligned.row.m16n16k16.shared.f16 	{%r197, %r198, %r199, %r200, %r201, %r202, %r203, %r204}, [%r18], %r19;
	wmma.load.b.sync.aligned.row.m16n16k16.shared.f16 	{%r205, %r206, %r207, %r208, %r209, %r210, %r211, %r212}, [%r28], %r19;
	wmma.mma.sync.aligned.row.row.m16n16k16.f32.f32 {%f107, %f108, %f109, %f110, %f111, %f112, %f113, %f114}, {%r197, %r198, %r199, %r200, %r201, %r202, %r203, %r204}, {%r205, %r206, %r207, %r208, %r209, %r210, %r211, %r212}, {%f99, %f100, %f101, %f102, %f103, %f104, %f105, %f106};
	wmma.load.a.sync.aligned.row.m16n16k16.shared.f16 	{%r213, %r214, %r215, %r216, %r217, %r218, %r219, %r220}, [%r18], %r19;
	wmma.load.b.sync.aligned.row.m16n16k16.shared.f16 	{%r221, %r222, %r223, %r224, %r225, %r226, %r227, %r228}, [%r28], %r19;
	wmma.mma.sync.aligned.row.row.m16n16k16.f32.f32 {%f115, %f116, %f117, %f118, %f119, %f120, %f121, %f122}, {%r213, %r214, %r215, %r216, %r217, %r218, %r219, %r220}, {%r221, %r222, %r223, %r224, %r225, %r226, %r227, %r228}, {%f107, %f108, %f109, %f110, %f111, %f112, %f113, %f114};
	wmma.load.a.sync.aligned.row.m16n16k16.shared.f16 	{%r229, %r230, %r231, %r232, %r233, %r234, %r235, %r236}, [%r18], %r19;
	wmma.load.b.sync.aligned.row.m16n16k16.shared.f16 	{%r237, %r238, %r239, %r240, %r241, %r242, %r243, %r244}, [%r28], %r19;
	wmma.mma.sync.aligned.row.row.m16n16k16.f32.f32 {%f123, %f124, %f125, %f126, %f127, %f128, %f129, %f130}, {%r229, %r230, %r231, %r232, %r233, %r234, %r235, %r236}, {%r237, %r238, %r239, %r240, %r241, %r242, %r243, %r244}, {%f115, %f116, %f117, %f118, %f119, %f120, %f121, %f122};
	wmma.load.a.sync.aligned.row.m16n16k16.shared.f16 	{%r245, %r246, %r247, %r248, %r249, %r250, %r251, %r252}, [%r18], %r19;
	wmma.load.b.sync.aligned.row.m16n16k16.shared.f16 	{%r253, %r254, %r255, %r256, %r257, %r258, %r259, %r260}, [%r28], %r19;
	wmma.mma.sync.aligned.row.row.m16n16k16.f32.f32 {%f131, %f132, %f133, %f134, %f135, %f136, %f137, %f138}, {%r245, %r246, %r247, %r248, %r249, %r250, %r251, %r252}, {%r253, %r254, %r255, %r256, %r257, %r258, %r259, %r260}, {%f123, %f124, %f125, %f126, %f127, %f128, %f129, %f130};
	wmma.load.a.sync.aligned.row.m16n16k16.shared.f16 	{%r261, %r262, %r263, %r264, %r265, %r266, %r267, %r268}, [%r18], %r19;
	wmma.load.b.sync.aligned.row.m16n16k16.shared.f16 	{%r269, %r270, %r271, %r272, %r273, %r274, %r275, %r276}, [%r28], %r19;
	wmma.mma.sync.aligned.row.row.m16n16k16.f32.f32 {%f139, %f140, %f141, %f142, %f143, %f144, %f145, %f146}, {%r261, %r262, %r263, %r264, %r265, %r266, %r267, %r268}, {%r269, %r270, %r271, %r272, %r273, %r274, %r275, %r276}, {%f131, %f132, %f133, %f134, %f135, %f136, %f137, %f138};
	wmma.load.a.sync.aligned.row.m16n16k16.shared.f16 	{%r277, %r278, %r279, %r280, %r281, %r282, %r283, %r284}, [%r18], %r19;
	wmma.load.b.sync.aligned.row.m16n16k16.shared.f16 	{%r285, %r286, %r287, %r288, %r289, %r290, %r291, %r292}, [%r28], %r19;
	wmma.mma.sync.aligned.row.row.m16n16k16.f32.f32 {%f147, %f148, %f149, %f150, %f151, %f152, %f153, %f154}, {%r277, %r278, %r279, %r280, %r281, %r282, %r283, %r284}, {%r285, %r286, %r287, %r288, %r289, %r290, %r291, %r292}, {%f139, %f140, %f141, %f142, %f143, %f144, %f145, %f146};
	wmma.load.a.sync.aligned.row.m16n16k16.shared.f16 	{%r293, %r294, %r295, %r296, %r297, %r298, %r299, %r300}, [%r18], %r19;
	wmma.load.b.sync.aligned.row.m16n16k16.shared.f16 	{%r301, %r302, %r303, %r304, %r305, %r306, %r307, %r308}, [%r28], %r19;
	wmma.mma.sync.aligned.row.row.m16n16k16.f32.f32 {%f155, %f156, %f157, %f158, %f159, %f160, %f161, %f162}, {%r293, %r294, %r295, %r296, %r297, %r298, %r299, %r300}, {%r301, %r302, %r303, %r304, %r305, %r306, %r307, %r308}, {%f147, %f148, %f149, %f150, %f151, %f152, %f153, %f154};
	wmma.load.a.sync.aligned.row.m16n16k16.shared.f16 	{%r309, %r310, %r311, %r312, %r313, %r314, %r315, %r316}, [%r18], %r19;
	wmma.load.b.sync.aligned.row.m16n16k16.shared.f16 	{%r317, %r318, %r319, %r320, %r321, %r322, %r323, %r324}, [%r28], %r19;
	wmma.mma.sync.aligned.row.row.m16n16k16.f32.f32 {%f163, %f164, %f165, %f166, %f167, %f168, %f169, %f170}, {%r309, %r310, %r311, %r312, %r313, %r314, %r315, %r316}, {%r317, %r318, %r319, %r320, %r321, %r322, %r323, %r324}, {%f155, %f156, %f157, %f158, %f159, %f160, %f161, %f162};
	wmma.load.a.sync.aligned.row.m16n16k16.shared.f16 	{%r325, %r326, %r327, %r328, %r329, %r330, %r331, %r332}, [%r18], %r19;
	wmma.load.b.sync.aligned.row.m16n16k16.shared.f16 	{%r333, %r334, %r335, %r336, %r337, %r338, %r339, %r340}, [%r28], %r19;
	wmma.mma.sync.aligned.row.row.m16n16k16.f32.f32 {%f171, %f172, %f173, %f174, %f175, %f176, %f177, %f178}, {%r325, %r326, %r327, %r328, %r329, %r330, %r331, %r332}, {%r333, %r334, %r335, %r336, %r337, %r338, %r339, %r340}, {%f163, %f164, %f165, %f166, %f167, %f168, %f169, %f170};
	wmma.load.a.sync.aligned.row.m16n16k16.shared.f16 	{%r341, %r342, %r343, %r344, %r345, %r346, %r347, %r348}, [%r18], %r19;
	wmma.load.b.sync.aligned.row.m16n16k16.shared.f16 	{%r349, %r350, %r351, %r352, %r353, %r354, %r355, %r356}, [%r28], %r19;
	wmma.mma.sync.aligned.row.row.m16n16k16.f32.f32 {%f179, %f180, %f181, %f182, %f183, %f184, %f185, %f186}, {%r341, %r342, %r343, %r344, %r345, %r346, %r347, %r348}, {%r349, %r350, %r351, %r352, %r353, %r354, %r355, %r356}, {%f171, %f172, %f173, %f174, %f175, %f176, %f177, %f178};
	wmma.load.a.sync.aligned.row.m16n16k16.shared.f16 	{%r357, %r358, %r359, %r360, %r361, %r362, %r363, %r364}, [%r18], %r19;
	wmma.load.b.sync.aligned.row.m16n16k16.shared.f16 	{%r365, %r366, %r367, %r368, %r369, %r370, %r371, %r372}, [%r28], %r19;
	wmma.mma.sync.aligned.row.row.m16n16k16.f32.f32 {%f187, %f188, %f189, %f190, %f191, %f192, %f193, %f194}, {%r357, %r358, %r359, %r360, %r361, %r362, %r363, %r364}, {%r365, %r366, %r367, %r368, %r369, %r370, %r371, %r372}, {%f179, %f180, %f181, %f182, %f183, %f184, %f185, %f186};
	wmma.load.a.sync.aligned.row.m16n16k16.shared.f16 	{%r373, %r374, %r375, %r376, %r377, %r378, %r379, %r380}, [%r18], %r19;
	wmma.load.b.sync.aligned.row.m16n16k16.shared.f16 	{%r381, %r382, %r383, %r384, %r385, %r386, %r387, %r388}, [%r28], %r19;
	wmma.mma.sync.aligned.row.row.m16n16k16.f32.f32 {%f195, %f196, %f197, %f198, %f199, %f200, %f201, %f202}, {%r373, %r374, %r375, %r376, %r377, %r378, %r379, %r380}, {%r381, %r382, %r383, %r384, %r385, %r386, %r387, %r388}, {%f187, %f188, %f189, %f190, %f191, %f192, %f193, %f194};
	wmma.load.a.sync.aligned.row.m16n16k16.shared.f16 	{%r389, %r390, %r391, %r392, %r393, %r394, %r395, %r396}, [%r18], %r19;
	wmma.load.b.sync.aligned.row.m16n16k16.shared.f16 	{%r397, %r398, %r399, %r400, %r401, %r402, %r403, %r404}, [%r28], %r19;
	wmma.mma.sync.aligned.row.row.m16n16k16.f32.f32 {%f203, %f204, %f205, %f206, %f207, %f208, %f209, %f210}, {%r389, %r390, %r391, %r392, %r393, %r394, %r395, %r396}, {%r397, %r398, %r399, %r400, %r401, %r402, %r403, %r404}, {%f195, %f196, %f197, %f198, %f199, %f200, %f201, %f202};
	wmma.load.a.sync.aligned.row.m16n16k16.shared.f16 	{%r405, %r406, %r407, %r408, %r409, %r410, %r411, %r412}, [%r18], %r19;
	wmma.load.b.sync.aligned.row.m16n16k16.shared.f16 	{%r413, %r414, %r415, %r416, %r417, %r418, %r419, %r420}, [%r28], %r19;
	wmma.mma.sync.aligned.row.row.m16n16k16.f32.f32 {%f211, %f212, %f213, %f214, %f215, %f216, %f217, %f218}, {%r405, %r406, %r407, %r408, %r409, %r410, %r411, %r412}, {%r413, %r414, %r415, %r416, %r417, %r418, %r419, %r420}, {%f203, %f204, %f205, %f206, %f207, %f208, %f209, %f210};
	wmma.load.a.sync.aligned.row.m16n16k16.shared.f16 	{%r421, %r422, %r423, %r424, %r425, %r426, %r427, %r428}, [%r18], %r19;
	wmma.load.b.sync.aligned.row.m16n16k16.shared.f16 	{%r429, %r430, %r431, %r432, %r433, %r434, %r435, %r436}, [%r28], %r19;
	wmma.mma.sync.aligned.row.row.m16n16k16.f32.f32 {%f219, %f220, %f221, %f222, %f223, %f224, %f225, %f226}, {%r421, %r422, %r423, %r424, %r425, %r426, %r427, %r428}, {%r429, %r430, %r431, %r432, %r433, %r434, %r435, %r436}, {%f211, %f212, %f213, %f214, %f215, %f216, %f217, %f218};
	wmma.load.a.sync.aligned.row.m16n16k16.shared.f16 	{%r437, %r438, %r439, %r440, %r441, %r442, %r443, %r444}, [%r18], %r19;
	wmma.load.b.sync.aligned.row.m16n16k16.shared.f16 	{%r445, %r446, %r447, %r448, %r449, %r450, %r451, %r452}, [%r28], %r19;
	wmma.mma.sync.aligned.row.row.m16n16k16.f32.f32 {%f227, %f228, %f229, %f230, %f231, %f232, %f233, %f234}, {%r437, %r438, %r439, %r440, %r441, %r442, %r443, %r444}, {%r445, %r446, %r447, %r448, %r449, %r450, %r451, %r452}, {%f219, %f220, %f221, %f222, %f223, %f224, %f225, %f226};
	wmma.load.a.sync.aligned.row.m16n16k16.shared.f16 	{%r453, %r454, %r455, %r456, %r457, %r458, %r459, %r460}, [%r18], %r19;
	wmma.load.b.sync.aligned.row.m16n16k16.shared.f16 	{%r461, %r462, %r463, %r464, %r465, %r466, %r467, %r468}, [%r28], %r19;
	wmma.mma.sync.aligned.row.row.m16n16k16.f32.f32 {%f235, %f236, %f237, %f238, %f239, %f240, %f241, %f242}, {%r453, %r454, %r455, %r456, %r457, %r458, %r459, %r460}, {%r461, %r462, %r463, %r464, %r465, %r466, %r467, %r468}, {%f227, %f228, %f229, %f230, %f231, %f232, %f233, %f234};
	wmma.load.a.sync.aligned.row.m16n16k16.shared.f16 	{%r469, %r470, %r471, %r472, %r473, %r474, %r475, %r476}, [%r18], %r19;
	wmma.load.b.sync.aligned.row.m16n16k16.shared.f16 	{%r477, %r478, %r479, %r480, %r481, %r482, %r483, %r484}, [%r28], %r19;
	wmma.mma.sync.aligned.row.row.m16n16k16.f32.f32 {%f243, %f244, %f245, %f246, %f247, %f248, %f249, %f250}, {%r469, %r470, %r471, %r472, %r473, %r474, %r475, %r476}, {%r477, %r478, %r479, %r480, %r481, %r482, %r483, %r484}, {%f235, %f236, %f237, %f238, %f239, %f240, %f241, %f242};
	wmma.load.a.sync.aligned.row.m16n16k16.shared.f16 	{%r485, %r486, %r487, %r488, %r489, %r490, %r491, %r492}, [%r18], %r19;
	wmma.load.b.sync.aligned.row.m16n16k16.shared.f16 	{%r493, %r494, %r495, %r496, %r497, %r498, %r499, %r500}, [%r28], %r19;
	wmma.mma.sync.aligned.row.row.m16n16k16.f32.f32 {%f251, %f252, %f253, %f254, %f255, %f256, %f257, %f258}, {%r485, %r486, %r487, %r488, %r489, %r490, %r491, %r492}, {%r493, %r494, %r495, %r496, %r497, %r498, %r499, %r500}, {%f243, %f244, %f245, %f246, %f247, %f248, %f249, %f250};
	wmma.load.a.sync.aligned.row.m16n16k16.shared.f16 	{%r501, %r502, %r503, %r504, %r505, %r506, %r507, %r508}, [%r18], %r19;
	wmma.load.b.sync.aligned.row.m16n16k16.shared.f16 	{%r509, %r510, %r511, %r512, %r513, %r514, %r515, %r516}, [%r28], %r19;
	wmma.mma.sync.aligned.row.row.m16n16k16.f32.f32 {%f259, %f260, %f261, %f262, %f263, %f264, %f265, %f266}, {%r501, %r502, %r503, %r504, %r505, %r506, %r507, %r508}, {%r509, %r510, %r511, %r512, %r513, %r514, %r515, %r516}, {%f251, %f252, %f253, %f254, %f255, %f256, %f257, %f258};
	wmma.load.a.sync.aligned.row.m16n16k16.shared.f16 	{%r517, %r518, %r519, %r520, %r521, %r522, %r523, %r524}, [%r18], %r19;
	wmma.load.b.sync.aligned.row.m16n16k16.shared.f16 	{%r525, %r526, %r527, %r528, %r529, %r530, %r531, %r532}, [%r28], %r19;
	wmma.mma.sync.aligned.row.row.m16n16k16.f32.f32 {%f274, %f273, %f272, %f271, %f270, %f269, %f268, %f267}, {%r517, %r518, %r519, %r520, %r521, %r522, %r523, %r524}, {%r525, %r526, %r527, %r528, %r529, %r530, %r531, %r532}, {%f259, %f260, %f261, %f262, %f263, %f264, %f265, %f266};
	add.s32 	%r537, %r537, 32;
	setp.ne.s32 	%p2, %r537, 4096;
	@%p2 bra 	$L__BB1_3;
	setp.ne.s32 	%p3, %r1, 0;
	@%p3 bra 	$L__BB1_6;
	mov.u32 	%r533, %ctaid.x;
	cvta.to.global.u64 	%rd2, %rd1;
	mul.wide.u32 	%rd3, %r533, 4;
	add.s64 	%rd4, %rd2, %rd3;
	st.global.f32 	[%rd4], %f274;
$L__BB1_6:
	ret;

}


// ===== COMPILED SASS (sm_100) =====

	.target	sm_100

	.elftype	@"ET_EXEC"


//--------------------- .note.nv.tkinfo           --------------------------
	.section	.note.nv.tkinfo,"",@"SHT_NOTE"
	.sectionflags	@"SHF_NOTE_NV_TKINFO"
	.tkinfo
        /*0018*/ 	.word	0x00000002
        /*0030*/ 	.string	""
        /*0030*/ 	.string	"ptxas"
        /*0030*/ 	.string	"Cuda compilation tools, release 13.0, V13.0.88"
        /*0030*/ 	.string	"Build cuda_13.0.r13.0/compiler.36424714_0"
        /*0030*/ 	.string	"-arch sm_100 -m 64 "



//--------------------- .note.nv.cuinfo           --------------------------
	.section	.note.nv.cuinfo,"",@"SHT_NOTE"
	.sectionflags	@"SHF_NOTE_NV_CUINFO"
        /*0018*/ 	.short	0x0002
        /*001a*/ 	.short	0x0064
        /*001c*/ 	.short	0x0082
	.zero		2


//--------------------- .nv.info                  --------------------------
	.section	.nv.info,"",@"SHT_CUDA_INFO"
	.align	4


	//----- nvinfo : EIATTR_REGCOUNT
	.align		4
        /*0000*/ 	.byte	0x04, 0x2f
        /*0002*/ 	.short	(.L_1 - .L_0)
	.align		4
.L_0:
        /*0004*/ 	.word	index@(_Z24wmma_naive_shared_kernelPf)
        /*0008*/ 	.word	0x00000012


	//----- nvinfo : EIATTR_FRAME_SIZE
	.align		4
.L_1:
        /*000c*/ 	.byte	0x04, 0x11
        /*000e*/ 	.short	(.L_3 - .L_2)
	.align		4
.L_2:
        /*0010*/ 	.word	index@(_Z24wmma_naive_shared_kernelPf)
        /*0014*/ 	.word	0x00000000


	//----- nvinfo : EIATTR_REGCOUNT
	.align		4
.L_3:
        /*0018*/ 	.byte	0x04, 0x2f
        /*001a*/ 	.short	(.L_5 - .L_4)
	.align		4
.L_4:
        /*001c*/ 	.word	index@(_Z27wmma_swizzled_shared_kernelPf)
        /*0020*/ 	.word	0x00000012


	//----- nvinfo : EIATTR_FRAME_SIZE
	.align		4
.L_5:
        /*0024*/ 	.byte	0x04, 0x11
        /*0026*/ 	.short	(.L_7 - .L_6)
	.align		4
.L_6:
        /*0028*/ 	.word	index@(_Z27wmma_swizzled_shared_kernelPf)
        /*002c*/ 	.word	0x00000000


	//----- nvinfo : EIATTR_MIN_STACK_SIZE
	.align		4
.L_7:
        /*0030*/ 	.byte	0x04, 0x12
        /*0032*/ 	.short	(.L_9 - .L_8)
	.align		4
.L_8:
        /*0034*/ 	.word	index@(_Z27wmma_swizzled_shared_kernelPf)
        /*0038*/ 	.word	0x00000000


	//----- nvinfo : EIATTR_MIN_STACK_SIZE
	.align		4
.L_9:
        /*003c*/ 	.byte	0x04, 0x12
        /*003e*/ 	.short	(.L_11 - .L_10)
	.align		4
.L_10:
        /*0040*/ 	.word	index@(_Z24wmma_naive_shared_kernelPf)
        /*0044*/ 	.word	0x00000000
.L_11:


//--------------------- .nv.compat                --------------------------
	.section	.nv.compat,"",@"SHT_CUDA_COMPAT_INFO"
	.align	4
        /*0000*/ 	.byte	0x02, 0x09, 0x00, 0x00, 0x02, 0x02, 0x01, 0x00, 0x02, 0x05, 0x05, 0x00, 0x03, 0x07, 0x01, 0x01
        /*0010*/ 	.byte	0x02, 0x03, 0x00, 0x00, 0x02, 0x06, 0x01, 0x00, 0x04, 0x0b, 0x08, 0x00, 0x09, 0x00, 0x00, 0x00
        /*0020*/ 	.byte	0x00, 0x00, 0x00, 0x00


//--------------------- .nv.info._Z27wmma_swizzled_shared_kernelPf --------------------------
	.section	.nv.info._Z27wmma_swizzled_shared_kernelPf,"",@"SHT_CUDA_INFO"
	.sectionflags	@""
	.align	4


	//----- nvinfo : EIATTR_CUDA_API_VERSION
	.align		4
        /*0000*/ 	.byte	0x04, 0x37
        /*0002*/ 	.short	(.L_13 - .L_12)
.L_12:
        /*0004*/ 	.word	0x00000082


	//----- nvinfo : EIATTR_KPARAM_INFO
	.align		4
.L_13:
        /*0008*/ 	.byte	0x04, 0x17
        /*000a*/ 	.short	(.L_15 - .L_14)
.L_14:
        /*000c*/ 	.word	0x00000000
        /*0010*/ 	.short	0x0000
        /*0012*/ 	.short	0x0000
        /*0014*/ 	.byte	0x00, 0xf5, 0x21, 0x00


	//----- nvinfo : EIATTR_SPARSE_MMA_MASK
	.align		4
.L_15:
        /*0018*/ 	.byte	0x03, 0x50
        /*001a*/ 	.short	0x0000


	//----- nvinfo : EIATTR_WMMA_USED
	.align		4
        /*001c*/ 	.byte	0x01, 0x2b
	.zero		2


	//----- nvinfo : EIATTR_MAXREG_COUNT
	.align		4
        /*0020*/ 	.byte	0x03, 0x1b
        /*0022*/ 	.short	0x00ff


	//----- nvinfo : EIATTR_NUM_BARRIERS
	.align		4
        /*0024*/ 	.byte	0x02, 0x4c
        /*0026*/ 	.byte	0x01
	.zero		1


	//----- nvinfo : EIATTR_MERCURY_ISA_VERSION
	.align		4
        /*0028*/ 	.byte	0x03, 0x5f
        /*002a*/ 	.short	0x0101


	//----- nvinfo : EIATTR_VRC_CTA_INIT_COUNT
	.align		4
        /*002c*/ 	.byte	0x02, 0x4a
	.zero		1
	.zero		1


	//----- nvinfo : EIATTR_EXIT_INSTR_OFFSETS
	.align		4
        /*0030*/ 	.byte	0x04, 0x1c
        /*0032*/ 	.short	(.L_17 - .L_16)


	//   ....[0]....
.L_16:
        /*0034*/ 	.word	0x000006b0


	//   ....[1]....
        /*0038*/ 	.word	0x00000710


	//----- nvinfo : EIATTR_CRS_STACK_SIZE
	.align		4
.L_17:
        /*003c*/ 	.byte	0x04, 0x1e
        /*003e*/ 	.short	(.L_19 - .L_18)
.L_18:
        /*0040*/ 	.word	0x00000000


	//----- nvinfo : EIATTR_CBANK_PARAM_SIZE
	.align		4
.L_19:
        /*0044*/ 	.byte	0x03, 0x19
        /*0046*/ 	.short	0x0008


	//----- nvinfo : EIATTR_PARAM_CBANK
	.align		4
        /*0048*/ 	.byte	0x04, 0x0a
        /*004a*/ 	.short	(.L_21 - .L_20)
	.align		4
.L_20:
        /*004c*/ 	.word	index@(.nv.constant0._Z27wmma_swizzled_shared_kernelPf)
        /*0050*/ 	.short	0x0380
        /*0052*/ 	.short	0x0008


	//----- nvinfo : EIATTR_SW_WAR
	.align		4
.L_21:
        /*0054*/ 	.byte	0x04, 0x36
        /*0056*/ 	.short	(.L_23 - .L_22)
.L_22:
        /*0058*/ 	.word	0x00000008
.L_23:


//--------------------- .nv.info._Z24wmma_naive_shared_kernelPf --------------------------
	.section	.nv.info._Z24wmma_naive_shared_kernelPf,"",@"SHT_CUDA_INFO"
	.sectionflags	@""
	.align	4


	//----- nvinfo : EIATTR_CUDA_API_VERSION
	.align		4
        /*0000*/ 	.byte	0x04, 0x37
        /*0002*/ 	.short	(.L_25 - .L_24)
.L_24:
        /*0004*/ 	.word	0x00000082


	//----- nvinfo : EIATTR_KPARAM_INFO
	.align		4
.L_25:
        /*0008*/ 	.byte	0x04, 0x17
        /*000a*/ 	.short	(.L_27 - .L_26)
.L_26:
        /*000c*/ 	.word	0x00000000
        /*0010*/ 	.short	0x0000
        /*0012*/ 	.short	0x0000
        /*0014*/ 	.byte	0x00, 0xf5, 0x21, 0x00


	//----- nvinfo : EIATTR_SPARSE_MMA_MASK
	.align		4
.L_27:
        /*0018*/ 	.byte	0x03, 0x50
        /*001a*/ 	.short	0x0000


	//----- nvinfo : EIATTR_WMMA_USED
	.align		4
        /*001c*/ 	.byte	0x01, 0x2b
	.zero		2


	//----- nvinfo : EIATTR_MAXREG_COUNT
	.align		4
        /*0020*/ 	.byte	0x03, 0x1b
        /*0022*/ 	.short	0x00ff


	//----- nvinfo : EIATTR_NUM_BARRIERS
	.align		4
        /*0024*/ 	.byte	0x02, 0x4c
        /*0026*/ 	.byte	0x01
	.zero		1


	//----- nvinfo : EIATTR_MERCURY_ISA_VERSION
	.align		4
        /*0028*/ 	.byte	0x03, 0x5f
        /*002a*/ 	.short	0x0101


	//----- nvinfo : EIATTR_VRC_CTA_INIT_COUNT
	.align		4
        /*002c*/ 	.byte	0x02, 0x4a
	.zero		1
	.zero		1


	//----- nvinfo : EIATTR_EXIT_INSTR_OFFSETS
	.align		4
        /*0030*/ 	.byte	0x04, 0x1c
        /*0032*/ 	.short	(.L_29 - .L_28)


	//   ....[0]....
.L_28:
        /*0034*/ 	.word	0x000006b0


	//   ....[1]....
        /*0038*/ 	.word	0x00000710


	//----- nvinfo : EIATTR_CRS_STACK_SIZE
	.align		4
.L_29:
        /*003c*/ 	.byte	0x04, 0x1e
        /*003e*/ 	.short	(.L_31 - .L_30)
.L_30:
        /*0040*/ 	.word	0x00000000


	//----- nvinfo : EIATTR_CBANK_PARAM_SIZE
	.align		4
.L_31:
        /*0044*/ 	.byte	0x03, 0x19
        /*0046*/ 	.short	0x0008


	//----- nvinfo : EIATTR_PARAM_CBANK
	.align		4
        /*0048*/ 	.byte	0x04, 0x0a
        /*004a*/ 	.short	(.L_33 - .L_32)
	.align		4
.L_32:
        /*004c*/ 	.word	index@(.nv.constant0._Z24wmma_naive_shared_kernelPf)
        /*0050*/ 	.short	0x0380
        /*0052*/ 	.short	0x0008


	//----- nvinfo : EIATTR_SW_WAR
	.align		4
.L_33:
        /*0054*/ 	.byte	0x04, 0x36
        /*0056*/ 	.short	(.L_35 - .L_34)
.L_34:
        /*0058*/ 	.word	0x00000008
.L_35:


//--------------------- .nv.callgraph             --------------------------
	.section	.nv.callgraph,"",@"SHT_CUDA_CALLGRAPH"
	.align	4
	.sectionentsize	8
	.align		4
        /*0000*/ 	.word	0x00000000
	.align		4
        /*0004*/ 	.word	0xffffffff
	.align		4
        /*0008*/ 	.word	0x00000000
	.align		4
        /*000c*/ 	.word	0xfffffffe
	.align		4
        /*0010*/ 	.word	0x00000000
	.align		4
        /*0014*/ 	.word	0xfffffffd
	.align		4
        /*0018*/ 	.word	0x00000000
	.align		4
        /*001c*/ 	.word	0xfffffffc


//--------------------- .text._Z27wmma_swizzled_shared_kernelPf --------------------------
	.section	.text._Z27wmma_swizzled_shared_kernelPf,"ax",@progbits
	.align	128
        .global         _Z27wmma_swizzled_shared_kernelPf
        .type           _Z27wmma_swizzled_shared_kernelPf,@function
        .size           _Z27wmma_swizzled_shared_kernelPf,(.L_x_8 - _Z27wmma_swizzled_shared_kernelPf)
        .other          _Z27wmma_swizzled_shared_kernelPf,@"STO_CUDA_ENTRY STV_DEFAULT"
_Z27wmma_swizzled_shared_kernelPf:
.text._Z27wmma_swizzled_shared_kernelPf:
[----:B------:R-:W-:Y:S01]  /*0000*/  LDC R1, c[0x0][0x37c] ;  /* 0x0000df00ff017b82 */ /* 0x000fe20000000800 */
[----:B------:R-:W0:Y:S07]  /*0010*/  S2R R0, SR_TID.X ;  /* 0x0000000000007919 */ /* 0x000e2e0000002100 */
[----:B------:R-:W1:Y:S01]  /*0020*/  S2UR UR7, SR_CgaCtaId ;  /* 0x00000000000779c3 */ /* 0x000e620000008800 */
[----:B------:R-:W-:Y:S01]  /*0030*/  UMOV UR4, 0x400 ;  /* 0x0000040000047882 */ /* 0x000fe20000000000 */
[----:B------:R-:W-:Y:S01]  /*0040*/  BSSY.RECONVERGENT B0, `(.L_x_0) ;  /* 0x0000012000007945 */ /* 0x000fe20003800200 */
[----:B------:R-:W-:Y:S01]  /*0050*/  UIADD3 UR5, UPT, UPT, UR4, 0x200, URZ ;  /* 0x0000020004057890 */ /* 0x000fe2000fffe0ff */
[----:B------:R-:W-:-:S03]  /*0060*/  IMAD.MOV.U32 R5, RZ, RZ, 0x3c00 ;  /* 0x00003c00ff057424 */ /* 0x000fc600078e00ff */
[----:B-1----:R-:W-:Y:S02]  /*0070*/  ULEA UR5, UR7, UR5, 0x18 ;  /* 0x0000000507057291 */ /* 0x002fe4000f8ec0ff */
[----:B------:R-:W-:Y:S01]  /*0080*/  ULEA UR6, UR7, UR4, 0x18 ;  /* 0x0000000407067291 */ /* 0x000fe2000f8ec0ff */
[C---:B0-----:R-:W-:Y:S01]  /*0090*/  IMAD.SHL.U32 R2, R0.reuse, 0x2, RZ ;  /* 0x0000000200027824 */ /* 0x041fe200078e00ff */
[----:B------:R-:W-:-:S04]  /*00a0*/  LOP3.LUT R0, R0, 0x1f, RZ, 0xc0, !PT ;  /* 0x0000001f00007812 */ /* 0x000fc800078ec0ff */
[----:B------:R-:W-:Y:S01]  /*00b0*/  LOP3.LUT R2, R2, 0x3e, RZ, 0xc0, !PT ;  /* 0x0000003e02027812 */ /* 0x000fe200078ec0ff */
[----:B------:R-:W-:-:S04]  /*00c0*/  IMAD.MOV.U32 R4, RZ, RZ, R0 ;  /* 0x000000ffff047224 */ /* 0x000fc800078e0000 */
[C---:B------:R-:W-:Y:S02]  /*00d0*/  VIADD R3, R2.reuse, UR5 ;  /* 0x0000000502037c36 */ /* 0x040fe40008000000 */
[----:B------:R-:W-:-:S07]  /*00e0*/  VIADD R2, R2, UR6 ;  /* 0x0000000602027c36 */ /* 0x000fce0008000000 */
.L_x_1:
[C---:B------:R-:W-:Y:S01]  /*00f0*/  ISETP.GE.U32.AND P0, PT, R4.reuse, 0xe0, PT ;  /* 0x000000e00400780c */ /* 0x040fe20003f06070 */
[----:B------:R0:W-:Y:S01]  /*0100*/  STS.U16 [R2], R5 ;  /* 0x0000000502007388 */ /* 0x0001e20000000400 */
[----:B------:R-:W-:-:S03]  /*0110*/  VIADD R4, R4, 0x20 ;  /* 0x0000002004047836 */ /* 0x000fc60000000000 */
[----:B------:R1:W-:Y:S01]  /*0120*/  STS.U16 [R3], R5 ;  /* 0x0000000503007388 */ /* 0x0003e20000000400 */
[----:B0-----:R-:W-:Y:S02]  /*0130*/  VIADD R2, R2, 0x40 ;  /* 0x0000004002027836 */ /* 0x001fe40000000000 */
[----:B-1----:R-:W-:-:S05]  /*0140*/  VIADD R3, R3, 0x40 ;  /* 0x0000004003037836 */ /* 0x002fca0000000000 */
[----:B------:R-:W-:Y:S05]  /*0150*/  @!P0 BRA `(.L_x_1) ;  /* 0xfffffffc00e48947 */ /* 0x000fea000383ffff */
[----:B------:R-:W-:Y:S05]  /*0160*/  BSYNC.RECONVERGENT B0 ;  /* 0x0000000000007941 */ /* 0x000fea0003800200 */
.L_x_0:
[----:B------:R-:W-:Y:S01]  /*0170*/  BAR.SYNC.DEFER_BLOCKING 0x0 ;  /* 0x0000000000007b1d */ /* 0x000fe20000010000 */
[----:B------:R-:W-:Y:S02]  /*0180*/  CS2R R6, SRZ ;  /* 0x0000000000067805 */ /* 0x000fe4000001ff00 */
[----:B------:R-:W-:-:S03]  /*0190*/  CS2R R4, SRZ ;  /* 0x0000000000047805 */ /* 0x000fc6000001ff00 */
[----:B------:R-:W-:-:S05]  /*01a0*/  UMOV UR4, URZ ;  /* 0x000000ff00047c82 */ /* 0x000fca0008000000 */
.L_x_2:
[----:B------:R-:W0:Y:S01]  /*01b0*/  S2R R8, SR_LANEID ;  /* 0x0000000000087919 */ /* 0x000e220000000000 */
[----:B------:R-:W-:-:S04]  /*01c0*/  UIADD3 UR4, UPT, UPT, UR4, 0x20, URZ ;  /* 0x0000002004047890 */ /* 0x000fc8000fffe0ff */
[----:B------:R-:W-:Y:S01]  /*01d0*/  UISETP.NE.AND UP0, UPT, UR4, 0x1000, UPT ;  /* 0x000010000400788c */ /* 0x000fe2000bf05270 */
[--C-:B0-----:R-:W-:Y:S02]  /*01e0*/  SHF.R.U32.HI R2, RZ, 0x3, R8.reuse ;  /* 0x00000003ff027819 */ /* 0x101fe40000011608 */
[----:B------:R-:W-:Y:S02]  /*01f0*/  LOP3.LUT R3, R8, 0x7, RZ, 0xc0, !PT ;  /* 0x0000000708037812 */ /* 0x000fe400078ec0ff */
[----:B------:R-:W-:Y:S01]  /*0200*/  SHF.R.U32.HI R8, RZ, 0x4, R8 ;  /* 0x00000004ff087819 */ /* 0x000fe20000011608 */
[----:B------:R-:W-:-:S04]  /*0210*/  IMAD.SHL.U32 R2, R2, 0x8, RZ ;  /* 0x0000000802027824 */ /* 0x000fc800078e00ff */
[----:B------:R-:W-:Y:S01]  /*0220*/  IMAD.SHL.U32 R8, R8, 0x8, RZ ;  /* 0x0000000808087824 */ /* 0x000fe200078e00ff */
[----:B------:R-:W-:-:S05]  /*0230*/  LOP3.LUT R3, R2, 0x8, R3, 0xe2, !PT ;  /* 0x0000000802037812 */ /* 0x000fca00078ee203 */
[----:B------:R-:W-:-:S05]  /*0240*/  IMAD R3, R3, 0x10, R8 ;  /* 0x0000001003037824 */ /* 0x000fca00078e0208 */
[C---:B------:R-:W-:Y:S02]  /*0250*/  LEA R12, R3.reuse, UR5, 0x1 ;  /* 0x00000005030c7c11 */ /* 0x040fe4000f8e08ff */
[----:B------:R-:W-:-:S04]  /*0260*/  LEA R8, R3, UR6, 0x1 ;  /* 0x0000000603087c11 */ /* 0x000fc8000f8e08ff */
[----:B------:R-:W-:Y:S04]  /*0270*/  LDSM.16.MT88.4 R12, [R12] ;  /* 0x000000000c0c783b */ /* 0x000fe80000004200 */
[----:B------:R-:W0:Y:S02]  /*0280*/  LDSM.16.M88.4 R8, [R8] ;  /* 0x000000000808783b */ /* 0x000e240000000200 */
[----:B0-----:R-:W-:-:S15]  /*0290*/  HMMA.16816.F32 R4, R8, R12, R4 ;  /* 0x0000000c0804723c */ /* 0x001fde0000001804 */
[----:B------:R-:W-:-:S05]  /*02a0*/  NOP ;  /* 0x0000000000007918 */ /* 0x000fca0000000000 */
[----:B------:R-:W-:-:S15]  /*02b0*/  HMMA.16816.F32 R4, R8, R12, R4 ;  /* 0x0000000c0804723c */ /* 0x000fde0000001804 */
        /* <DEDUP_REMOVED lines=59> */
[----:B------:R-:W-:Y:S01]  /*0670*/  HMMA.16816.F32 R4, R8, R12, R4 ;  /* 0x0000000c0804723c */ /* 0x000fe20000001804 */
[----:B------:R-:W-:-:S04]  /*0680*/  NOP ;  /* 0x0000000000007918 */ /* 0x000fc80000000000 */
[----:B------:R-:W-:-:S15]  /*0690*/  BRA.U UP0, `(.L_x_2) ;  /* 0xfffffff900c47547 */ /* 0x000fde000b83ffff */
[----:B------:R-:W-:-:S13]  /*06a0*/  ISETP.NE.AND P0, PT, R0, RZ, PT ;  /* 0x000000ff0000720c */ /* 0x000fda0003f05270 */
[----:B------:R-:W-:Y:S05]  /*06b0*/  @P0 EXIT ;  /* 0x000000000000094d */ /* 0x000fea0003800000 */
[----:B------:R-:W0:Y:S01]  /*06c0*/  S2R R5, SR_CTAID.X ;  /* 0x0000000000057919 */ /* 0x000e220000002500 */
[----:B------:R-:W0:Y:S01]  /*06d0*/  LDC.64 R2, c[0x0][0x380] ;  /* 0x0000e000ff027b82 */ /* 0x000e220000000a00 */
[----:B------:R-:W1:Y:S01]  /*06e0*/  LDCU.64 UR4, c[0x0][0x358] ;  /* 0x00006b00ff0477ac */ /* 0x000e620008000a00 */
[----:B0-----:R-:W-:-:S05]  /*06f0*/  IMAD.WIDE.U32 R2, R5, 0x4, R2 ;  /* 0x0000000405027825 */ /* 0x001fca00078e0002 */
[----:B-1----:R-:W-:Y:S01]  /*0700*/  STG.E desc[UR4][R2.64], R4 ;  /* 0x0000000402007986 */ /* 0x002fe2000c101904 */
[----:B------:R-:W-:Y:S05]  /*0710*/  EXIT ;  /* 0x000000000000794d */ /* 0x000fea0003800000 */
.L_x_3:
[----:B------:R-:W-:-:S00]  /*0720*/  BRA `(.L_x_3) ;  /* 0xfffffffc00fc7947 */ /* 0x000fc0000383ffff */
[----:B------:R-:W-:-:S00]  /*0730*/  NOP ;  /* 0x0000000000007918 */ /* 0x000fc00000000000 */
        /* <DEDUP_REMOVED lines=12> */
.L_x_8:


//--------------------- .text._Z24wmma_naive_shared_kernelPf --------------------------
	.section	.text._Z24wmma_naive_shared_kernelPf,"ax",@progbits
	.align	128
        .global         _Z24wmma_naive_shared_kernelPf
        .type           _Z24wmma_naive_shared_kernelPf,@function
        .size           _Z24wmma_naive_shared_kernelPf,(.L_x_9 - _Z24wmma_naive_shared_kernelPf)
        .other          _Z24wmma_naive_shared_kernelPf,@"STO_CUDA_ENTRY STV_DEFAULT"
_Z24wmma_naive_shared_kernelPf:
.text._Z24wmma_naive_shared_kernelPf:
        /* <DEDUP_REMOVED lines=15> */
.L_x_5:
        /* <DEDUP_REMOVED lines=8> */
.L_x_4:
[----:B------:R-:W-:Y:S01]  /*0170*/  BAR.SYNC.DEFER_BLOCKING 0x0 ;  /* 0x0000000000007b1d */ /* 0x000fe20000010000 */
[----:B------:R-:W-:Y:S02]  /*0180*/  CS2R R6, SRZ ;  /* 0x0000000000067805 */ /* 0x000fe4000001ff00 */
[----:B------:R-:W-:-:S03]  /*0190*/  CS2R R4, SRZ ;  /* 0x0000000000047805 */ /* 0x000fc6000001ff00 */
[----:B------:R-:W-:-:S05]  /*01a0*/  UMOV UR4, URZ ;  /* 0x000000ff00047c82 */ /* 0x000fca0008000000 */
.L_x_6:
        /* <DEDUP_REMOVED lines=87> */
.L_x_7:
        /* <DEDUP_REMOVED lines=14> */
.L_x_9:


//--------------------- .nv.shared._Z27wmma_swizzled_shared_kernelPf --------------------------
	.section	.nv.shared._Z27wmma_swizzled_shared_kernelPf,"aw",@nobits
	.sectionflags	@""
	.align	2
.nv.shared._Z27wmma_swizzled_shared_kernelPf:
	.zero		2048


//--------------------- .nv.shared.reserved.0     --------------------------
	.section	.nv.shared.reserved.0,"aw",@nobits
	.weak		__nv_reservedSMEM_offset_0_alias
	.size		__nv_reservedSMEM_offset_0_alias, 0, 64
	.other		__nv_reservedSMEM_offset_0_alias,@"STO_CUDA_RESERVED_SHARED STV_DEFAULT"
__nv_reservedSMEM_offset_0_alias:
	.zero		0
	.zero		64


//--------------------- .nv.shared._Z24wmma_naive_shared_kernelPf --------------------------
	.section	.nv.shared._Z24wmma_naive_shared_kernelPf,"aw",@nobits
	.sectionflags	@""
	.align	2
.nv.shared._Z24wmma_naive_shared_kernelPf:
	.zero		2048


//--------------------- .nv.constant0._Z27wmma_swizzled_shared_kernelPf --------------------------
	.section	.nv.constant0._Z27wmma_swizzled_shared_kernelPf,"a",@progbits
	.sectionflags	@""
	.align	4
.nv.constant0._Z27wmma_swizzled_shared_kernelPf:
	.zero		904


//--------------------- .nv.constant0._Z24wmma_naive_shared_kernelPf --------------------------
	.section	.nv.constant0._Z24wmma_naive_shared_kernelPf,"a",@progbits
	.sectionflags	@""
	.align	4
.nv.constant0._Z24wmma_naive_shared_kernelPf:
	.zero		904


//--------------------- SYMBOLS --------------------------

	.type		.nv.reservedSmem.offset0,@object
	.size		.nv.reservedSmem.offset0,0x4
	.type		.nv.reservedSmem.cap,@object
	.size		.nv.reservedSmem.cap,0x4
